//
// Generated by NVIDIA NVVM Compiler
//
// Compiler Build ID: CL-36424714
// Cuda compilation tools, release 13.0, V13.0.88
// Based on NVVM 20.0.0
//

.version 9.0
.target sm_100
.address_size 64

	// .globl	_Z8matwriteiPf

.visible .entry _Z8matwriteiPf(
	.param .u32 _Z8matwriteiPf_param_0,
	.param .u64 .ptr .align 1 _Z8matwriteiPf_param_1
)
{
	.reg .pred 	%p<2>;
	.reg .b32 	%r<16>;
	.reg .b64 	%rd<7>;

	ld.param.u32 	%r4, [_Z8matwriteiPf_param_0];
	ld.param.u64 	%rd1, [_Z8matwriteiPf_param_1];
	mov.u32 	%r5, %ntid.x;
	mov.u32 	%r6, %ctaid.x;
	mov.u32 	%r7, %tid.x;
	mad.lo.s32 	%r1, %r5, %r6, %r7;
	mov.u32 	%r8, %ntid.y;
	mov.u32 	%r9, %ctaid.y;
	mov.u32 	%r10, %tid.y;
	mad.lo.s32 	%r11, %r8, %r9, %r10;
	max.s32 	%r12, %r1, %r11;
	setp.ge.s32 	%p1, %r12, %r4;
	@%p1 bra 	$L__BB0_2;
	cvta.to.global.u64 	%rd2, %rd1;
	mad.lo.s32 	%r13, %r11, %r4, %r1;
	mul.wide.s32 	%rd3, %r13, 4;
	add.s64 	%rd4, %rd2, %rd3;
	mov.b32 	%r14, 1065353216;
	st.global.u32 	[%rd4], %r14;
	mad.lo.s32 	%r15, %r1, %r4, %r11;
	mul.wide.s32 	%rd5, %r15, 4;
	add.s64 	%rd6, %rd2, %rd5;
	st.global.u32 	[%rd6], %r14;
$L__BB0_2:
	ret;

}


// ===== COMPILED SASS (sm_100) =====

	.target	sm_100

	.elftype	@"ET_EXEC"


//--------------------- .note.nv.tkinfo           --------------------------
	.section	.note.nv.tkinfo,"",@"SHT_NOTE"
	.sectionflags	@"SHF_NOTE_NV_TKINFO"
	.tkinfo
        /*0018*/ 	.word	0x00000002
        /*0030*/ 	.string	""
        /*0030*/ 	.string	"ptxas"
        /*0030*/ 	.string	"Cuda compilation tools, release 13.0, V13.0.88"
        /*0030*/ 	.string	"Build cuda_13.0.r13.0/compiler.36424714_0"
        /*0030*/ 	.string	"-arch sm_100 -m 64 "



//--------------------- .note.nv.cuinfo           --------------------------
	.section	.note.nv.cuinfo,"",@"SHT_NOTE"
	.sectionflags	@"SHF_NOTE_NV_CUINFO"
        /*0018*/ 	.short	0x0002
        /*001a*/ 	.short	0x0064
        /*001c*/ 	.short	0x0082
	.zero		2


//--------------------- .nv.info                  --------------------------
	.section	.nv.info,"",@"SHT_CUDA_INFO"
	.align	4


	//----- nvinfo : EIATTR_REGCOUNT
	.align		4
        /*0000*/ 	.byte	0x04, 0x2f
        /*0002*/ 	.short	(.L_1 - .L_0)
	.align		4
.L_0:
        /*0004*/ 	.word	index@(_Z8matwriteiPf)
        /*0008*/ 	.word	0x0000000e


	//----- nvinfo : EIATTR_FRAME_SIZE
	.align		4
.L_1:
        /*000c*/ 	.byte	0x04, 0x11
        /*000e*/ 	.short	(.L_3 - .L_2)
	.align		4
.L_2:
        /*0010*/ 	.word	index@(_Z8matwriteiPf)
        /*0014*/ 	.word	0x00000000


	//----- nvinfo : EIATTR_MIN_STACK_SIZE
	.align		4
.L_3:
        /*0018*/ 	.byte	0x04, 0x12
        /*001a*/ 	.short	(.L_5 - .L_4)
	.align		4
.L_4:
        /*001c*/ 	.word	index@(_Z8matwriteiPf)
        /*0020*/ 	.word	0x00000000
.L_5:


//--------------------- .nv.compat                --------------------------
	.section	.nv.compat,"",@"SHT_CUDA_COMPAT_INFO"
	.align	4
        /*0000*/ 	.byte	0x02, 0x09, 0x00, 0x00, 0x02, 0x02, 0x01, 0x00, 0x02, 0x05, 0x05, 0x00, 0x03, 0x07, 0x01, 0x01
        /*0010*/ 	.byte	0x02, 0x03, 0x00, 0x00, 0x02, 0x06, 0x01, 0x00, 0x04, 0x0b, 0x08, 0x00, 0x09, 0x00, 0x00, 0x00
        /*0020*/ 	.byte	0x00, 0x00, 0x00, 0x00


//--------------------- .nv.info._Z8matwriteiPf   --------------------------
	.section	.nv.info._Z8matwriteiPf,"",@"SHT_CUDA_INFO"
	.sectionflags	@""
	.align	4


	//----- nvinfo : EIATTR_CUDA_API_VERSION
	.align		4
        /*0000*/ 	.byte	0x04, 0x37
        /*0002*/ 	.short	(.L_7 - .L_6)
.L_6:
        /*0004*/ 	.word	0x00000082


	//----- nvinfo : EIATTR_KPARAM_INFO
	.align		4
.L_7:
        /*0008*/ 	.byte	0x04, 0x17
        /*000a*/ 	.short	(.L_9 - .L_8)
.L_8:
        /*000c*/ 	.word	0x00000000
        /*0010*/ 	.short	0x0001
        /*0012*/ 	.short	0x0008
        /*0014*/ 	.byte	0x00, 0xf5, 0x21, 0x00


	//----- nvinfo : EIATTR_KPARAM_INFO
	.align		4
.L_9:
        /*0018*/ 	.byte	0x04, 0x17
        /*001a*/ 	.short	(.L_11 - .L_10)
.L_10:
        /*001c*/ 	.word	0x00000000
        /*0020*/ 	.short	0x0000
        /*0022*/ 	.short	0x0000
        /*0024*/ 	.byte	0x00, 0xf0, 0x11, 0x00


	//----- nvinfo : EIATTR_SPARSE_MMA_MASK
	.align		4
.L_11:
        /*0028*/ 	.byte	0x03, 0x50
        /*002a*/ 	.short	0x0000


	//----- nvinfo : EIATTR_MAXREG_COUNT
	.align		4
        /*002c*/ 	.byte	0x03, 0x1b
        /*002e*/ 	.short	0x00ff


	//----- nvinfo : EIATTR_MERCURY_ISA_VERSION
	.align		4
        /*0030*/ 	.byte	0x03, 0x5f
        /*0032*/ 	.short	0x0101


	//----- nvinfo : EIATTR_VRC_CTA_INIT_COUNT
	.align		4
        /*0034*/ 	.byte	0x02, 0x4a
	.zero		1
	.zero		1


	//----- nvinfo : EIATTR_EXIT_INSTR_OFFSETS
	.align		4
        /*0038*/ 	.byte	0x04, 0x1c
        /*003a*/ 	.short	(.L_13 - .L_12)


	//   ....[0]....
.L_12:
        /*003c*/ 	.word	0x000000c0


	//   ....[1]....
        /*0040*/ 	.word	0x00000160


	//----- nvinfo : EIATTR_CBANK_PARAM_SIZE
	.align		4
.L_13:
        /*0044*/ 	.byte	0x03, 0x19
        /*0046*/ 	.short	0x0010


	//----- nvinfo : EIATTR_PARAM_CBANK
	.align		4
        /*0048*/ 	.byte	0x04, 0x0a
        /*004a*/ 	.short	(.L_15 - .L_14)
	.align		4
.L_14:
        /*004c*/ 	.word	index@(.nv.constant0._Z8matwriteiPf)
        /*0050*/ 	.short	0x0380
        /*0052*/ 	.short	0x0010


	//----- nvinfo : EIATTR_SW_WAR
	.align		4
.L_15:
        /*0054*/ 	.byte	0x04, 0x36
        /*0056*/ 	.short	(.L_17 - .L_16)
.L_16:
        /*0058*/ 	.word	0x00000008
.L_17:


//--------------------- .nv.callgraph             --------------------------
	.section	.nv.callgraph,"",@"SHT_CUDA_CALLGRAPH"
	.align	4
	.sectionentsize	8
	.align		4
        /*0000*/ 	.word	0x00000000
	.align		4
        /*0004*/ 	.word	0xffffffff
	.align		4
        /*0008*/ 	.word	0x00000000
	.align		4
        /*000c*/ 	.word	0xfffffffe
	.align		4
        /*0010*/ 	.word	0x00000000
	.align		4
        /*0014*/ 	.word	0xfffffffd
	.align		4
        /*0018*/ 	.word	0x00000000
	.align		4
        /*001c*/ 	.word	0xfffffffc


//--------------------- .text._Z8matwriteiPf      --------------------------
	.section	.text._Z8matwriteiPf,"ax",@progbits
	.align	128
        .global         _Z8matwriteiPf
        .type           _Z8matwriteiPf,@function
        .size           _Z8matwriteiPf,(.L_x_1 - _Z8matwriteiPf)
        .other          _Z8matwriteiPf,@"STO_CUDA_ENTRY STV_DEFAULT"
_Z8matwriteiPf:
.text._Z8matwriteiPf:
[----:B------:R-:W-:Y:S01]  /*0000*/  LDC R1, c[0x0][0x37c] ;  /* 0x0000df00ff017b82 */ /* 0x000fe20000000800 */
[----:B------:R-:W0:Y:S01]  /*0010*/  S2R R0, SR_CTAID.X ;  /* 0x0000000000007919 */ /* 0x000e220000002500 */
[----:B------:R-:W0:Y:S01]  /*0020*/  LDCU UR4, c[0x0][0x360] ;  /* 0x00006c00ff0477ac */ /* 0x000e220008000800 */
[----:B------:R-:W0:Y:S01]  /*0030*/  S2R R3, SR_TID.X ;  /* 0x0000000000037919 */ /* 0x000e220000002100 */
[----:B------:R-:W1:Y:S01]  /*0040*/  LDCU UR5, c[0x0][0x364] ;  /* 0x00006c80ff0577ac */ /* 0x000e620008000800 */
[----:B------:R-:W1:Y:S01]  /*0050*/  S2R R2, SR_CTAID.Y ;  /* 0x0000000000027919 */ /* 0x000e620000002600 */
[----:B------:R-:W2:Y:S01]  /*0060*/  LDCU UR6, c[0x0][0x380] ;  /* 0x00007000ff0677ac */ /* 0x000ea20008000800 */
[----:B------:R-:W1:Y:S01]  /*0070*/  S2R R5, SR_TID.Y ;  /* 0x0000000000057919 */ /* 0x000e620000002200 */
[----:B0-----:R-:W-:Y:S02]  /*0080*/  IMAD R0, R0, UR4, R3 ;  /* 0x0000000400007c24 */ /* 0x001fe4000f8e0203 */
[----:B-1----:R-:W-:-:S05]  /*0090*/  IMAD R3, R2, UR5, R5 ;  /* 0x0000000502037c24 */ /* 0x002fca000f8e0205 */
[----:B------:R-:W-:-:S04]  /*00a0*/  VIMNMX R2, PT, PT, R0, R3, !PT ;  /* 0x0000000300027248 */ /* 0x000fc80007fe0100 */
[----:B--2---:R-:W-:-:S13]  /*00b0*/  ISETP.GE.AND P0, PT, R2, UR6, PT ;  /* 0x0000000602007c0c */ /* 0x004fda000bf06270 */
[----:B------:R-:W-:Y:S05]  /*00c0*/  @P0 EXIT ;  /* 0x000000000000094d */ /* 0x000fea0003800000 */
[----:B------:R-:W0:Y:S01]  /*00d0*/  LDC.64 R4, c[0x0][0x388] ;  /* 0x0000e200ff047b82 */ /* 0x000e220000000a00 */
[----:B------:R-:W1:Y:S01]  /*00e0*/  LDCU.64 UR4, c[0x0][0x358] ;  /* 0x00006b00ff0477ac */ /* 0x000e620008000a00 */
[----:B------:R-:W-:Y:S02]  /*00f0*/  IMAD R7, R3, UR6, R0 ;  /* 0x0000000603077c24 */ /* 0x000fe4000f8e0200 */
[----:B------:R-:W-:Y:S02]  /*0100*/  HFMA2 R11, -RZ, RZ, 1.875, 0 ;  /* 0x3f800000ff0b7431 */ /* 0x000fe400000001ff */
[----:B------:R-:W-:Y:S02]  /*0110*/  IMAD R9, R0, UR6, R3 ;  /* 0x0000000600097c24 */ /* 0x000fe4000f8e0203 */
[----:B0-----:R-:W-:-:S04]  /*0120*/  IMAD.WIDE R2, R7, 0x4, R4 ;  /* 0x0000000407027825 */ /* 0x001fc800078e0204 */
[----:B------:R-:W-:Y:S01]  /*0130*/  IMAD.WIDE R4, R9, 0x4, R4 ;  /* 0x0000000409047825 */ /* 0x000fe200078e0204 */
[----:B-1----:R-:W-:Y:S04]  /*0140*/  STG.E desc[UR4][R2.64], R11 ;  /* 0x0000000b02007986 */ /* 0x002fe8000c101904 */
[----:B------:R-:W-:Y:S01]  /*0150*/  STG.E desc[UR4][R4.64], R11 ;  /* 0x0000000b04007986 */ /* 0x000fe2000c101904 */
[----:B------:R-:W-:Y:S05]  /*0160*/  EXIT ;  /* 0x000000000000794d */ /* 0x000fea0003800000 */
.L_x_0:
[----:B------:R-:W-:-:S00]  /*0170*/  BRA `(.L_x_0) ;  /* 0xfffffffc00fc7947 */ /* 0x000fc0000383ffff */
[----:B------:R-:W-:-:S00]  /*0180*/  NOP ;  /* 0x0000000000007918 */ /* 0x000fc00000000000 */
[----:B------:R-:W-:-:S00]  /*0190*/  NOP ;  /* 0x0000000000007918 */ /* 0x000fc00000000000 */
[----:B------:R-:W-:-:S00]  /*01a0*/  NOP ;  /* 0x0000000000007918 */ /* 0x000fc00000000000 */
[----:B------:R-:W-:-:S00]  /*01b0*/  NOP ;  /* 0x0000000000007918 */ /* 0x000fc00000000000 */
[----:B------:R-:W-:-:S00]  /*01c0*/  NOP ;  /* 0x0000000000007918 */ /* 0x000fc00000000000 */
[----:B------:R-:W-:-:S00]  /*01d0*/  NOP ;  /* 0x0000000000007918 */ /* 0x000fc00000000000 */
[----:B------:R-:W-:-:S00]  /*01e0*/  NOP ;  /* 0x0000000000007918 */ /* 0x000fc00000000000 */
[----:B------:R-:W-:-:S00]  /*01f0*/  NOP ;  /* 0x0000000000007918 */ /* 0x000fc00000000000 */
.L_x_1:


//--------------------- .nv.shared.reserved.0     --------------------------
	.section	.nv.shared.reserved.0,"aw",@nobits
	.weak		__nv_reservedSMEM_offset_0_alias
	.size		__nv_reservedSMEM_offset_0_alias, 0, 64
	.other		__nv_reservedSMEM_offset_0_alias,@"STO_CUDA_RESERVED_SHARED STV_DEFAULT"
__nv_reservedSMEM_offset_0_alias:
	.zero		0
	.zero		64


//--------------------- .nv.constant0._Z8matwriteiPf --------------------------
	.section	.nv.constant0._Z8matwriteiPf,"a",@progbits
	.sectionflags	@""
	.align	4
.nv.constant0._Z8matwriteiPf:
	.zero		912


//--------------------- SYMBOLS --------------------------

	.type		.nv.reservedSmem.offset0,@object
	.size		.nv.reservedSmem.offset0,0x4
